	.headerflags	@"EF_CUDA_TEXMODE_UNIFIED EF_CUDA_64BIT_ADDRESS EF_CUDA_SM86 EF_CUDA_VIRTUAL_SM(EF_CUDA_SM86)"
	.elftype	@"ET_EXEC"


//--------------------- .nv.info                  --------------------------
	.section	.nv.info,"",@"SHT_CUDA_INFO"
	.align	4


	//----- nvinfo : EIATTR_REGCOUNT
	.align		4
        /*0000*/ 	.byte	0x04, 0x2f
        /*0002*/ 	.short	(.L_1 - .L_0)
	.align		4
.L_0:
        /*0004*/ 	.word	index@(triton_per_fused__to_copy_mean_pow_8)
        /*0008*/ 	.word	0x0000000d


	//----- nvinfo : EIATTR_MIN_STACK_SIZE
	.align		4
.L_1:
        /*000c*/ 	.byte	0x04, 0x12
        /*000e*/ 	.short	(.L_3 - .L_2)
	.align		4
.L_2:
        /*0010*/ 	.word	index@(triton_per_fused__to_copy_mean_pow_8)
        /*0014*/ 	.word	0x00000000


	//----- nvinfo : EIATTR_FRAME_SIZE
	.align		4
.L_3:
        /*0018*/ 	.byte	0x04, 0x11
        /*001a*/ 	.short	(.L_5 - .L_4)
	.align		4
.L_4:
        /*001c*/ 	.word	index@(triton_per_fused__to_copy_mean_pow_8)
        /*0020*/ 	.word	0x00000000


	//----- nvinfo : EIATTR_MIN_STACK_SIZE
	.align		4
.L_5:
        /*0024*/ 	.byte	0x04, 0x12
        /*0026*/ 	.short	(.L_7 - .L_6)
	.align		4
.L_6:
        /*0028*/ 	.word	index@(triton_per_fused__to_copy_mean_pow_8)
        /*002c*/ 	.word	0x00000000
.L_7:


//--------------------- .nv.info.triton_per_fused__to_copy_mean_pow_8 --------------------------
	.section	.nv.info.triton_per_fused__to_copy_mean_pow_8,"",@"SHT_CUDA_INFO"
	.sectionflags	@""
	.align	4


	//----- nvinfo : EIATTR_CUDA_API_VERSION
	.align		4
        /*0000*/ 	.byte	0x04, 0x37
        /*0002*/ 	.short	(.L_9 - .L_8)
.L_8:
        /*0004*/ 	.word	0x0000007c


	//----- nvinfo : EIATTR_SW2861232_WAR
	.align		4
.L_9:
        /*0008*/ 	.byte	0x01, 0x35
	.zero		2


	//----- nvinfo : EIATTR_PARAM_CBANK
	.align		4
        /*000c*/ 	.byte	0x04, 0x0a
        /*000e*/ 	.short	(.L_11 - .L_10)
	.align		4
.L_10:
        /*0010*/ 	.word	index@(.nv.constant0.triton_per_fused__to_copy_mean_pow_8)
        /*0014*/ 	.short	0x0160
        /*0016*/ 	.short	0x0020


	//----- nvinfo : EIATTR_CBANK_PARAM_SIZE
	.align		4
.L_11:
        /*0018*/ 	.byte	0x03, 0x19
        /*001a*/ 	.short	0x0020


	//----- nvinfo : EIATTR_KPARAM_INFO
	.align		4
        /*001c*/ 	.byte	0x04, 0x17
        /*001e*/ 	.short	(.L_13 - .L_12)
.L_12:
        /*0020*/ 	.word	0x00000000
        /*0024*/ 	.short	0x0004
        /*0026*/ 	.short	0x0018
        /*0028*/ 	.byte	0x00, 0xf4, 0x21, 0x00


	//----- nvinfo : EIATTR_KPARAM_INFO
	.align		4
.L_13:
        /*002c*/ 	.byte	0x04, 0x17
        /*002e*/ 	.short	(.L_15 - .L_14)
.L_14:
        /*0030*/ 	.word	0x00000000
        /*0034*/ 	.short	0x0003
        /*0036*/ 	.short	0x0014
        /*0038*/ 	.byte	0x00, 0xf0, 0x11, 0x00


	//----- nvinfo : EIATTR_KPARAM_INFO
	.align		4
.L_15:
        /*003c*/ 	.byte	0x04, 0x17
        /*003e*/ 	.short	(.L_17 - .L_16)
.L_16:
        /*0040*/ 	.word	0x00000000
        /*0044*/ 	.short	0x0002
        /*0046*/ 	.short	0x0010
        /*0048*/ 	.byte	0x00, 0xf0, 0x11, 0x00


	//----- nvinfo : EIATTR_KPARAM_INFO
	.align		4
.L_17:
        /*004c*/ 	.byte	0x04, 0x17
        /*004e*/ 	.short	(.L_19 - .L_18)
.L_18:
        /*0050*/ 	.word	0x00000000
        /*0054*/ 	.short	0x0001
        /*0056*/ 	.short	0x0008
        /*0058*/ 	.byte	0x00, 0xf4, 0x21, 0x00


	//----- nvinfo : EIATTR_KPARAM_INFO
	.align		4
.L_19:
        /*005c*/ 	.byte	0x04, 0x17
        /*005e*/ 	.short	(.L_21 - .L_20)
.L_20:
        /*0060*/ 	.word	0x00000000
        /*0064*/ 	.short	0x0000
        /*0066*/ 	.short	0x0000
        /*0068*/ 	.byte	0x00, 0xf4, 0x21, 0x00


	//----- nvinfo : EIATTR_MAXREG_COUNT
	.align		4
.L_21:
        /*006c*/ 	.byte	0x03, 0x1b
        /*006e*/ 	.short	0x00ff


	//----- nvinfo : EIATTR_COOP_GROUP_MASK_REGIDS
	.align		4
        /*0070*/ 	.byte	0x04, 0x29
        /*0072*/ 	.short	(.L_23 - .L_22)


	//   ....[0]....
.L_22:
        /*0074*/ 	.word	0xffffffff


	//   ....[1]....
        /*0078*/ 	.word	0xffffffff


	//   ....[2]....
        /*007c*/ 	.word	0xffffffff


	//   ....[3]....
        /*0080*/ 	.word	0xffffffff


	//----- nvinfo : EIATTR_COOP_GROUP_INSTR_OFFSETS
	.align		4
.L_23:
        /*0084*/ 	.byte	0x04, 0x28
        /*0086*/ 	.short	(.L_25 - .L_24)


	//   ....[0]....
.L_24:
        /*0088*/ 	.word	0x000001e0


	//   ....[1]....
        /*008c*/ 	.word	0x00000200


	//   ....[2]....
        /*0090*/ 	.word	0x00000220


	//   ....[3]....
        /*0094*/ 	.word	0x00000240


	//----- nvinfo : EIATTR_EXIT_INSTR_OFFSETS
	.align		4
.L_25:
        /*0098*/ 	.byte	0x04, 0x1c
        /*009a*/ 	.short	(.L_27 - .L_26)


	//   ....[0]....
.L_26:
        /*009c*/ 	.word	0x00000280


	//   ....[1]....
        /*00a0*/ 	.word	0x000002f0


	//----- nvinfo : EIATTR_REQNTID
	.align		4
.L_27:
        /*00a4*/ 	.byte	0x04, 0x10
        /*00a6*/ 	.short	(.L_29 - .L_28)
.L_28:
        /*00a8*/ 	.word	0x00000080
        /*00ac*/ 	.word	0x00000001
        /*00b0*/ 	.word	0x00000001
.L_29:


//--------------------- .nv.callgraph             --------------------------
	.section	.nv.callgraph,"",@"SHT_CUDA_CALLGRAPH"
	.align	4
	.sectionentsize	8
	.align		4
        /*0000*/ 	.word	0x00000000
	.align		4
        /*0004*/ 	.word	0xffffffff
	.align		4
        /*0008*/ 	.word	0x00000000
	.align		4
        /*000c*/ 	.word	0xfffffffe
	.align		4
        /*0010*/ 	.word	0x00000000
	.align		4
        /*0014*/ 	.word	0xfffffffd
	.align		4
        /*0018*/ 	.word	0x00000000
	.align		4
        /*001c*/ 	.word	0xfffffffc


//--------------------- .nv.rel.action            --------------------------
	.section	.nv.rel.action,"",@"SHT_CUDA_RELOCINFO"
	.align	8
	.sectionentsize	8
        /*0000*/ 	.byte	0x73, 0x00, 0x00, 0x00, 0x00, 0x00, 0x00, 0x00, 0x00, 0x00, 0x00, 0x11, 0x25, 0x00, 0x05, 0x36


//--------------------- .nv.constant0.triton_per_fused__to_copy_mean_pow_8 --------------------------
	.section	.nv.constant0.triton_per_fused__to_copy_mean_pow_8,"a",@progbits
	.sectionflags	@""
	.align	4
.nv.constant0.triton_per_fused__to_copy_mean_pow_8:
	.zero		384


//--------------------- .text.triton_per_fused__to_copy_mean_pow_8 --------------------------
	.section	.text.triton_per_fused__to_copy_mean_pow_8,"ax",@progbits
	.sectionflags	@"SHF_BARRIERS=1"
	.sectioninfo	@"SHI_REGISTERS=13"
	.align	128
        .global         triton_per_fused__to_copy_mean_pow_8
        .type           triton_per_fused__to_copy_mean_pow_8,@function
        .size           triton_per_fused__to_copy_mean_pow_8,(.L_x_1 - triton_per_fused__to_copy_mean_pow_8)
        .other          triton_per_fused__to_copy_mean_pow_8,@"STO_CUDA_ENTRY STV_DEFAULT"
triton_per_fused__to_copy_mean_pow_8:
.text.triton_per_fused__to_copy_mean_pow_8:
[----:B------:R-:W-:Y:S02]  /*0000*/  MOV R1, c[0x0][0x28] ;  /* 0x00000a0000017a02 */ /* 0x000fe40000000f00 */
[----:B------:R-:W0:Y:S01]  /*0010*/  S2R R0, SR_TID.X ;  /* 0x0000000000007919 */ /* 0x000e220000002100 */
[----:B------:R-:W-:-:S03]  /*0020*/  ULDC.64 UR4, c[0x0][0x118] ;  /* 0x0000460000047ab9 */ /* 0x000fc60000000a00 */
[----:B------:R-:W1:Y:S01]  /*0030*/  S2R R3, SR_CTAID.X ;  /* 0x0000000000037919 */ /* 0x000e620000002500 */
[----:B0-----:R-:W-:Y:S01]  /*0040*/  SHF.R.U32.HI R2, RZ, 0x4, R0 ;  /* 0x00000004ff027819 */ /* 0x001fe20000011600 */
[----:B-1----:R-:W-:-:S03]  /*0050*/  IMAD.SHL.U32 R3, R3, 0x8, RZ ;  /* 0x0000000803037824 */ /* 0x002fc600078e00ff */
[----:B------:R-:W-:-:S04]  /*0060*/  SGXT.U32 R2, R2, 0x3 ;  /* 0x000000030202781a */ /* 0x000fc80000000000 */
[----:B------:R-:W-:-:S05]  /*0070*/  LOP3.LUT R4, R2, R3, RZ, 0xfc, !PT ;  /* 0x0000000302047212 */ /* 0x000fca00078efcff */
[----:B------:R-:W-:-:S05]  /*0080*/  IMAD.HI R5, R4, 0x2aaaaaab, RZ ;  /* 0x2aaaaaab04057827 */ /* 0x000fca00078e02ff */
[----:B------:R-:W-:-:S04]  /*0090*/  SHF.R.S32.HI R6, RZ, 0x1, R5 ;  /* 0x00000001ff067819 */ /* 0x000fc80000011405 */
[----:B------:R-:W-:Y:S02]  /*00a0*/  LEA.HI R7, R5, R6, RZ, 0x1 ;  /* 0x0000000605077211 */ /* 0x000fe400078f08ff */
[----:B------:R-:W-:-:S03]  /*00b0*/  SHF.L.U32 R5, R0, 0x2, RZ ;  /* 0x0000000200057819 */ /* 0x000fc600000006ff */
[----:B------:R-:W-:Y:S01]  /*00c0*/  IMAD R4, R7, -0xc, R4 ;  /* 0xfffffff407047824 */ /* 0x000fe200078e0204 */
[----:B------:R-:W-:-:S05]  /*00d0*/  LOP3.LUT R5, R5, 0x3c, RZ, 0xc0, !PT ;  /* 0x0000003c05057812 */ /* 0x000fca00078ec0ff */
[----:B------:R-:W-:Y:S01]  /*00e0*/  IMAD R4, R4, 0x40, R5 ;  /* 0x0000004004047824 */ /* 0x000fe200078e0205 */
[----:B------:R-:W-:-:S03]  /*00f0*/  MOV R5, 0x2 ;  /* 0x0000000200057802 */ /* 0x000fc60000000f00 */
[----:B------:R-:W-:-:S04]  /*0100*/  IMAD R4, R7, 0x900, R4 ;  /* 0x0000090007047824 */ /* 0x000fc800078e0204 */
[----:B------:R-:W-:-:S06]  /*0110*/  IMAD.WIDE R4, R4, R5, c[0x0][0x160] ;  /* 0x0000580004047625 */ /* 0x000fcc00078e0205 */
[----:B------:R-:W2:Y:S01]  /*0120*/  LDG.E.64 R4, [R4.64] ;  /* 0x0000000404047981 */ /* 0x000ea2000c1e1b00 */
[----:B------:R-:W-:Y:S02]  /*0130*/  LOP3.LUT P0, RZ, R0, 0x78, RZ, 0xc0, !PT ;  /* 0x0000007800ff7812 */ /* 0x000fe4000780c0ff */
[C---:B--2---:R-:W-:Y:S01]  /*0140*/  PRMT R6, R4.reuse, 0x7632, R6 ;  /* 0x0000763204067816 */ /* 0x044fe20000000006 */
[----:B------:R-:W-:Y:S01]  /*0150*/  IMAD.U32 R8, R5, 0x10000, RZ ;  /* 0x0001000005087824 */ /* 0x000fe200078e00ff */
[----:B------:R-:W-:-:S03]  /*0160*/  SHF.L.U32 R7, R4, 0x10, RZ ;  /* 0x0000001004077819 */ /* 0x000fc600000006ff */
[----:B------:R-:W-:-:S04]  /*0170*/  IMAD.U32 R6, R6, 0x10000, RZ ;  /* 0x0001000006067824 */ /* 0x000fc800078e00ff */
[----:B------:R-:W-:Y:S01]  /*0180*/  FMUL R10, R6, R6 ;  /* 0x00000006060a7220 */ /* 0x000fe20000400000 */
[----:B------:R-:W-:-:S03]  /*0190*/  PRMT R6, R5, 0x7632, R6 ;  /* 0x0000763205067816 */ /* 0x000fc60000000006 */
[----:B------:R-:W-:Y:S01]  /*01a0*/  FFMA R7, R7, R7, R10 ;  /* 0x0000000707077223 */ /* 0x000fe2000000000a */
[----:B------:R-:W-:-:S03]  /*01b0*/  SHF.L.U32 R6, R6, 0x10, RZ ;  /* 0x0000001006067819 */ /* 0x000fc600000006ff */
[----:B------:R-:W-:-:S04]  /*01c0*/  FFMA R7, R8, R8, R7 ;  /* 0x0000000808077223 */ /* 0x000fc80000000007 */
[----:B------:R-:W-:-:S05]  /*01d0*/  FFMA R7, R6, R6, R7 ;  /* 0x0000000606077223 */ /* 0x000fca0000000007 */
[----:B------:R-:W0:Y:S02]  /*01e0*/  SHFL.BFLY PT, R4, R7, 0x8, 0x1f ;  /* 0x0d001f0007047f89 */ /* 0x000e2400000e0000 */
[----:B0-----:R-:W-:-:S05]  /*01f0*/  FADD R4, R7, R4 ;  /* 0x0000000407047221 */ /* 0x001fca0000000000 */
[----:B------:R-:W0:Y:S02]  /*0200*/  SHFL.BFLY PT, R5, R4, 0x4, 0x1f ;  /* 0x0c801f0004057f89 */ /* 0x000e2400000e0000 */
[----:B0-----:R-:W-:-:S05]  /*0210*/  FADD R5, R4, R5 ;  /* 0x0000000504057221 */ /* 0x001fca0000000000 */
[----:B------:R-:W0:Y:S02]  /*0220*/  SHFL.BFLY PT, R6, R5, 0x2, 0x1f ;  /* 0x0c401f0005067f89 */ /* 0x000e2400000e0000 */
[----:B0-----:R-:W-:-:S05]  /*0230*/  FADD R6, R5, R6 ;  /* 0x0000000605067221 */ /* 0x001fca0000000000 */
[----:B------:R-:W0:Y:S02]  /*0240*/  SHFL.BFLY PT, R9, R6, 0x1, 0x1f ;  /* 0x0c201f0006097f89 */ /* 0x000e2400000e0000 */
[----:B0-----:R-:W-:-:S05]  /*0250*/  FADD R9, R6, R9 ;  /* 0x0000000906097221 */ /* 0x001fca0000000000 */
[----:B------:R0:W-:Y:S04]  /*0260*/  STS [R2.X4], R9 ;  /* 0x0000000902007388 */ /* 0x0001e80000004800 */
[----:B------:R-:W-:Y:S06]  /*0270*/  BAR.SYNC.DEFER_BLOCKING 0x0 ;  /* 0x0000000000007b1d */ /* 0x000fec0000010000 */
[----:B------:R-:W-:Y:S05]  /*0280*/  @P0 EXIT ;  /* 0x000000000000094d */ /* 0x000fea0003800000 */
[----:B0-----:R-:W-:Y:S02]  /*0290*/  LOP3.LUT R4, R0, 0x7, RZ, 0xc0, !PT ;  /* 0x0000000700047812 */ /* 0x001fe400078ec0ff */
[----:B------:R-:W-:-:S02]  /*02a0*/  MOV R2, 0x4 ;  /* 0x0000000400027802 */ /* 0x000fc40000000f00 */
[----:B------:R-:W-:Y:S01]  /*02b0*/  LOP3.LUT R3, R3, 0x7, R0, 0xf8, !PT ;  /* 0x0000000703037812 */ /* 0x000fe200078ef800 */
[----:B------:R-:W0:Y:S04]  /*02c0*/  LDS R5, [R4.X4] ;  /* 0x0000000004057984 */ /* 0x000e280000004800 */
[----:B------:R-:W-:-:S05]  /*02d0*/  IMAD.WIDE R2, R3, R2, c[0x0][0x168] ;  /* 0x00005a0003027625 */ /* 0x000fca00078e0202 */
[----:B0-----:R-:W-:Y:S01]  /*02e0*/  STG.E [R2.64], R5 ;  /* 0x0000000502007986 */ /* 0x001fe2000c101904 */
[----:B------:R-:W-:Y:S05]  /*02f0*/  EXIT ;  /* 0x000000000000794d */ /* 0x000fea0003800000 */
.L_x_0:
[----:B------:R-:W-:-:S00]  /*0300*/  BRA `(.L_x_0) ;  /* 0xfffffff000007947 */ /* 0x000fc0000383ffff */
[----:B------:R-:W-:-:S00]  /*0310*/  NOP ;  /* 0x0000000000007918 */ /* 0x000fc00000000000 */
        /* <DEDUP_REMOVED lines=14> */
.L_x_1:


//--------------------- .nv.shared.triton_per_fused__to_copy_mean_pow_8 --------------------------
	.section	.nv.shared.triton_per_fused__to_copy_mean_pow_8,"aw",@nobits
	.sectionflags	@""
	.align	16
